//
// Generated by NVIDIA NVVM Compiler
//
// Compiler Build ID: CL-36424714
// Cuda compilation tools, release 13.0, V13.0.88
// Based on NVVM 20.0.0
//

.version 9.0
.target sm_100
.address_size 64

	// .globl	_ZN3Ffr17convertNV12ToRGBPI5char3EEvPKPKhjjjPPhj

.visible .entry _ZN3Ffr17convertNV12ToRGBPI5char3EEvPKPKhjjjPPhj(
	.param .u64 .ptr .align 1 _ZN3Ffr17convertNV12ToRGBPI5char3EEvPKPKhjjjPPhj_param_0,
	.param .u32 _ZN3Ffr17convertNV12ToRGBPI5char3EEvPKPKhjjjPPhj_param_1,
	.param .u32 _ZN3Ffr17convertNV12ToRGBPI5char3EEvPKPKhjjjPPhj_param_2,
	.param .u32 _ZN3Ffr17convertNV12ToRGBPI5char3EEvPKPKhjjjPPhj_param_3,
	.param .u64 .ptr .align 1 _ZN3Ffr17convertNV12ToRGBPI5char3EEvPKPKhjjjPPhj_param_4,
	.param .u32 _ZN3Ffr17convertNV12ToRGBPI5char3EEvPKPKhjjjPPhj_param_5
)
{
	.reg .pred 	%p<4>;
	.reg .b16 	%rs<5>;
	.reg .b32 	%r<31>;
	.reg .b32 	%f<35>;
	.reg .b64 	%rd<37>;
	.reg .b64 	%fd<6>;

	ld.param.u64 	%rd1, [_ZN3Ffr17convertNV12ToRGBPI5char3EEvPKPKhjjjPPhj_param_0];
	ld.param.u32 	%r3, [_ZN3Ffr17convertNV12ToRGBPI5char3EEvPKPKhjjjPPhj_param_1];
	ld.param.u32 	%r5, [_ZN3Ffr17convertNV12ToRGBPI5char3EEvPKPKhjjjPPhj_param_2];
	ld.param.u32 	%r6, [_ZN3Ffr17convertNV12ToRGBPI5char3EEvPKPKhjjjPPhj_param_3];
	ld.param.u64 	%rd2, [_ZN3Ffr17convertNV12ToRGBPI5char3EEvPKPKhjjjPPhj_param_4];
	ld.param.u32 	%r4, [_ZN3Ffr17convertNV12ToRGBPI5char3EEvPKPKhjjjPPhj_param_5];
	mov.u32 	%r8, %ctaid.x;
	mov.u32 	%r9, %ntid.x;
	mul.lo.s32 	%r10, %r9, %r8;
	shl.b32 	%r11, %r10, 1;
	mov.u32 	%r12, %tid.x;
	shl.b32 	%r13, %r12, 1;
	add.s32 	%r1, %r11, %r13;
	mov.u32 	%r14, %ctaid.y;
	mov.u32 	%r15, %ntid.y;
	mov.u32 	%r16, %tid.y;
	mad.lo.s32 	%r17, %r14, %r15, %r16;
	setp.ge.u32 	%p1, %r1, %r5;
	setp.ge.u32 	%p2, %r17, %r6;
	or.pred  	%p3, %p1, %p2;
	@%p3 bra 	$L__BB0_2;
	cvta.to.global.u64 	%rd3, %rd1;
	cvta.to.global.u64 	%rd4, %rd2;
	mad.lo.s32 	%r18, %r3, %r17, %r1;
	ld.global.u64 	%rd5, [%rd3];
	cvta.to.global.u64 	%rd6, %rd5;
	cvt.u64.u32 	%rd7, %r18;
	add.s64 	%rd8, %rd6, %rd7;
	ld.global.s8 	%rs1, [%rd8];
	add.s32 	%r19, %r18, 1;
	cvt.u64.u32 	%rd9, %r19;
	add.s64 	%rd10, %rd6, %rd9;
	ld.global.s8 	%rs2, [%rd10];
	shr.u32 	%r20, %r17, 1;
	mad.lo.s32 	%r21, %r20, %r3, %r1;
	ld.global.u64 	%rd11, [%rd3+8];
	cvta.to.global.u64 	%rd12, %rd11;
	cvt.u64.u32 	%rd13, %r21;
	add.s64 	%rd14, %rd12, %rd13;
	ld.global.s8 	%rs3, [%rd14];
	add.s32 	%r22, %r21, 1;
	cvt.u64.u32 	%rd15, %r22;
	add.s64 	%rd16, %rd12, %rd15;
	ld.global.s8 	%rs4, [%rd16];
	cvt.rn.f32.s16 	%f1, %rs1;
	cvt.rn.f32.s16 	%f2, %rs3;
	add.f32 	%f3, %f2, 0fC3000000;
	cvt.rn.f32.s16 	%f4, %rs4;
	add.f32 	%f5, %f4, 0fC3000000;
	cvt.rn.f64.s16 	%fd1, %rs1;
	cvt.f64.f32 	%fd2, %f5;
	fma.rn.f64 	%fd3, %fd2, 0d3FF23CBE61CFFEB0, %fd1;
	cvt.rn.f32.f64 	%f6, %fd3;
	min.f32 	%f7, %f6, 0f437F0000;
	max.f32 	%f8, %f7, 0f00000000;
	mul.f32 	%f9, %f3, 0f3ECA0F91;
	sub.f32 	%f10, %f1, %f9;
	mul.f32 	%f11, %f5, 0f3F14A234;
	sub.f32 	%f12, %f10, %f11;
	min.f32 	%f13, %f12, 0f437F0000;
	max.f32 	%f14, %f13, 0f00000000;
	fma.rn.f32 	%f15, %f3, 0f40020E17, %f1;
	min.f32 	%f16, %f15, 0f437F0000;
	max.f32 	%f17, %f16, 0f00000000;
	cvt.rn.f32.s16 	%f18, %rs2;
	cvt.rn.f64.s16 	%fd4, %rs2;
	fma.rn.f64 	%fd5, %fd2, 0d3FF23CBE61CFFEB0, %fd4;
	cvt.rn.f32.f64 	%f19, %fd5;
	min.f32 	%f20, %f19, 0f437F0000;
	max.f32 	%f21, %f20, 0f00000000;
	sub.f32 	%f22, %f18, %f9;
	sub.f32 	%f23, %f22, %f11;
	min.f32 	%f24, %f23, 0f437F0000;
	max.f32 	%f25, %f24, 0f00000000;
	fma.rn.f32 	%f26, %f3, 0f40020E17, %f18;
	min.f32 	%f27, %f26, 0f437F0000;
	max.f32 	%f28, %f27, 0f00000000;
	div.rn.f32 	%f29, %f8, 0f437F0000;
	div.rn.f32 	%f30, %f14, 0f437F0000;
	div.rn.f32 	%f31, %f17, 0f437F0000;
	div.rn.f32 	%f32, %f21, 0f437F0000;
	div.rn.f32 	%f33, %f25, 0f437F0000;
	div.rn.f32 	%f34, %f28, 0f437F0000;
	mad.lo.s32 	%r23, %r4, %r17, %r1;
	cvt.rzi.u32.f32 	%r24, %f29;
	ld.global.u64 	%rd17, [%rd4];
	cvta.to.global.u64 	%rd18, %rd17;
	cvt.u64.u32 	%rd19, %r23;
	add.s64 	%rd20, %rd18, %rd19;
	st.global.u8 	[%rd20], %r24;
	cvt.rzi.u32.f32 	%r25, %f32;
	ld.global.u64 	%rd21, [%rd4];
	cvta.to.global.u64 	%rd22, %rd21;
	add.s32 	%r26, %r23, 1;
	cvt.u64.u32 	%rd23, %r26;
	add.s64 	%rd24, %rd22, %rd23;
	st.global.u8 	[%rd24], %r25;
	cvt.rzi.u32.f32 	%r27, %f30;
	ld.global.u64 	%rd25, [%rd4+8];
	cvta.to.global.u64 	%rd26, %rd25;
	add.s64 	%rd27, %rd26, %rd19;
	st.global.u8 	[%rd27], %r27;
	cvt.rzi.u32.f32 	%r28, %f33;
	ld.global.u64 	%rd28, [%rd4+8];
	cvta.to.global.u64 	%rd29, %rd28;
	add.s64 	%rd30, %rd29, %rd23;
	st.global.u8 	[%rd30], %r28;
	cvt.rzi.u32.f32 	%r29, %f31;
	ld.global.u64 	%rd31, [%rd4+16];
	cvta.to.global.u64 	%rd32, %rd31;
	add.s64 	%rd33, %rd32, %rd19;
	st.global.u8 	[%rd33], %r29;
	cvt.rzi.u32.f32 	%r30, %f34;
	ld.global.u64 	%rd34, [%rd4+16];
	cvta.to.global.u64 	%rd35, %rd34;
	add.s64 	%rd36, %rd35, %rd23;
	st.global.u8 	[%rd36], %r30;
$L__BB0_2:
	ret;

}


// ===== COMPILED SASS (sm_100) =====

	.target	sm_100

	.elftype	@"ET_EXEC"


//--------------------- .note.nv.tkinfo           --------------------------
	.section	.note.nv.tkinfo,"",@"SHT_NOTE"
	.sectionflags	@"SHF_NOTE_NV_TKINFO"
	.tkinfo
        /*0018*/ 	.word	0x00000002
        /*0030*/ 	.string	""
        /*0030*/ 	.string	"ptxas"
        /*0030*/ 	.string	"Cuda compilation tools, release 13.0, V13.0.88"
        /*0030*/ 	.string	"Build cuda_13.0.r13.0/compiler.36424714_0"
        /*0030*/ 	.string	"-arch sm_100 -m 64 "



//--------------------- .note.nv.cuinfo           --------------------------
	.section	.note.nv.cuinfo,"",@"SHT_NOTE"
	.sectionflags	@"SHF_NOTE_NV_CUINFO"
        /*0018*/ 	.short	0x0002
        /*001a*/ 	.short	0x0064
        /*001c*/ 	.short	0x0082
	.zero		2


//--------------------- .nv.info                  --------------------------
	.section	.nv.info,"",@"SHT_CUDA_INFO"
	.align	4


	//----- nvinfo : EIATTR_REGCOUNT
	.align		4
        /*0000*/ 	.byte	0x04, 0x2f
        /*0002*/ 	.short	(.L_1 - .L_0)
	.align		4
.L_0:
        /*0004*/ 	.word	index@(_ZN3Ffr17convertNV12ToRGBPI5char3EEvPKPKhjjjPPhj)
        /*0008*/ 	.word	0x0000001c


	//----- nvinfo : EIATTR_FRAME_SIZE
	.align		4
.L_1:
        /*000c*/ 	.byte	0x04, 0x11
        /*000e*/ 	.short	(.L_3 - .L_2)
	.align		4
.L_2:
        /*0010*/ 	.word	index@($__internal_0_$__cuda_sm3x_div_rn_noftz_f32_slowpath)
        /*0014*/ 	.word	0x00000000


	//----- nvinfo : EIATTR_FRAME_SIZE
	.align		4
.L_3:
        /*0018*/ 	.byte	0x04, 0x11
        /*001a*/ 	.short	(.L_5 - .L_4)
	.align		4
.L_4:
        /*001c*/ 	.word	index@(_ZN3Ffr17convertNV12ToRGBPI5char3EEvPKPKhjjjPPhj)
        /*0020*/ 	.word	0x00000000


	//----- nvinfo : EIATTR_MIN_STACK_SIZE
	.align		4
.L_5:
        /*0024*/ 	.byte	0x04, 0x12
        /*0026*/ 	.short	(.L_7 - .L_6)
	.align		4
.L_6:
        /*0028*/ 	.word	index@(_ZN3Ffr17convertNV12ToRGBPI5char3EEvPKPKhjjjPPhj)
        /*002c*/ 	.word	0x00000000
.L_7:


//--------------------- .nv.compat                --------------------------
	.section	.nv.compat,"",@"SHT_CUDA_COMPAT_INFO"
	.align	4
        /*0000*/ 	.byte	0x02, 0x09, 0x00, 0x00, 0x02, 0x02, 0x01, 0x00, 0x02, 0x05, 0x05, 0x00, 0x03, 0x07, 0x01, 0x01
        /*0010*/ 	.byte	0x02, 0x03, 0x00, 0x00, 0x02, 0x06, 0x01, 0x00, 0x04, 0x0b, 0x08, 0x00, 0x01, 0x00, 0x00, 0x00
        /*0020*/ 	.byte	0x00, 0x00, 0x00, 0x00


//--------------------- .nv.info._ZN3Ffr17convertNV12ToRGBPI5char3EEvPKPKhjjjPPhj --------------------------
	.section	.nv.info._ZN3Ffr17convertNV12ToRGBPI5char3EEvPKPKhjjjPPhj,"",@"SHT_CUDA_INFO"
	.sectionflags	@""
	.align	4


	//----- nvinfo : EIATTR_CUDA_API_VERSION
	.align		4
        /*0000*/ 	.byte	0x04, 0x37
        /*0002*/ 	.short	(.L_9 - .L_8)
.L_8:
        /*0004*/ 	.word	0x00000082


	//----- nvinfo : EIATTR_KPARAM_INFO
	.align		4
.L_9:
        /*0008*/ 	.byte	0x04, 0x17
        /*000a*/ 	.short	(.L_11 - .L_10)
.L_10:
        /*000c*/ 	.word	0x00000000
        /*0010*/ 	.short	0x0005
        /*0012*/ 	.short	0x0020
        /*0014*/ 	.byte	0x00, 0xf0, 0x11, 0x00


	//----- nvinfo : EIATTR_KPARAM_INFO
	.align		4
.L_11:
        /*0018*/ 	.byte	0x04, 0x17
        /*001a*/ 	.short	(.L_13 - .L_12)
.L_12:
        /*001c*/ 	.word	0x00000000
        /*0020*/ 	.short	0x0004
        /*0022*/ 	.short	0x0018
        /*0024*/ 	.byte	0x00, 0xf5, 0x21, 0x00


	//----- nvinfo : EIATTR_KPARAM_INFO
	.align		4
.L_13:
        /*0028*/ 	.byte	0x04, 0x17
        /*002a*/ 	.short	(.L_15 - .L_14)
.L_14:
        /*002c*/ 	.word	0x00000000
        /*0030*/ 	.short	0x0003
        /*0032*/ 	.short	0x0010
        /*0034*/ 	.byte	0x00, 0xf0, 0x11, 0x00


	//----- nvinfo : EIATTR_KPARAM_INFO
	.align		4
.L_15:
        /*0038*/ 	.byte	0x04, 0x17
        /*003a*/ 	.short	(.L_17 - .L_16)
.L_16:
        /*003c*/ 	.word	0x00000000
        /*0040*/ 	.short	0x0002
        /*0042*/ 	.short	0x000c
        /*0044*/ 	.byte	0x00, 0xf0, 0x11, 0x00


	//----- nvinfo : EIATTR_KPARAM_INFO
	.align		4
.L_17:
        /*0048*/ 	.byte	0x04, 0x17
        /*004a*/ 	.short	(.L_19 - .L_18)
.L_18:
        /*004c*/ 	.word	0x00000000
        /*0050*/ 	.short	0x0001
        /*0052*/ 	.short	0x0008
        /*0054*/ 	.byte	0x00, 0xf0, 0x11, 0x00


	//----- nvinfo : EIATTR_KPARAM_INFO
	.align		4
.L_19:
        /*0058*/ 	.byte	0x04, 0x17
        /*005a*/ 	.short	(.L_21 - .L_20)
.L_20:
        /*005c*/ 	.word	0x00000000
        /*0060*/ 	.short	0x0000
        /*0062*/ 	.short	0x0000
        /*0064*/ 	.byte	0x00, 0xf5, 0x21, 0x00


	//----- nvinfo : EIATTR_SPARSE_MMA_MASK
	.align		4
.L_21:
        /*0068*/ 	.byte	0x03, 0x50
        /*006a*/ 	.short	0x0000


	//----- nvinfo : EIATTR_MAXREG_COUNT
	.align		4
        /*006c*/ 	.byte	0x03, 0x1b
        /*006e*/ 	.short	0x00ff


	//----- nvinfo : EIATTR_MERCURY_ISA_VERSION
	.align		4
        /*0070*/ 	.byte	0x03, 0x5f
        /*0072*/ 	.short	0x0101


	//----- nvinfo : EIATTR_VRC_CTA_INIT_COUNT
	.align		4
        /*0074*/ 	.byte	0x02, 0x4a
	.zero		1
	.zero		1


	//----- nvinfo : EIATTR_EXIT_INSTR_OFFSETS
	.align		4
        /*0078*/ 	.byte	0x04, 0x1c
        /*007a*/ 	.short	(.L_23 - .L_22)


	//   ....[0]....
.L_22:
        /*007c*/ 	.word	0x000000e0


	//   ....[1]....
        /*0080*/ 	.word	0x00000bc0


	//----- nvinfo : EIATTR_CRS_STACK_SIZE
	.align		4
.L_23:
        /*0084*/ 	.byte	0x04, 0x1e
        /*0086*/ 	.short	(.L_25 - .L_24)
.L_24:
        /*0088*/ 	.word	0x00000000


	//----- nvinfo : EIATTR_CBANK_PARAM_SIZE
	.align		4
.L_25:
        /*008c*/ 	.byte	0x03, 0x19
        /*008e*/ 	.short	0x0024


	//----- nvinfo : EIATTR_PARAM_CBANK
	.align		4
        /*0090*/ 	.byte	0x04, 0x0a
        /*0092*/ 	.short	(.L_27 - .L_26)
	.align		4
.L_26:
        /*0094*/ 	.word	index@(.nv.constant0._ZN3Ffr17convertNV12ToRGBPI5char3EEvPKPKhjjjPPhj)
        /*0098*/ 	.short	0x0380
        /*009a*/ 	.short	0x0024


	//----- nvinfo : EIATTR_SW_WAR
	.align		4
.L_27:
        /*009c*/ 	.byte	0x04, 0x36
        /*009e*/ 	.short	(.L_29 - .L_28)
.L_28:
        /*00a0*/ 	.word	0x00000008
.L_29:


//--------------------- .nv.callgraph             --------------------------
	.section	.nv.callgraph,"",@"SHT_CUDA_CALLGRAPH"
	.align	4
	.sectionentsize	8
	.align		4
        /*0000*/ 	.word	0x00000000
	.align		4
        /*0004*/ 	.word	0xffffffff
	.align		4
        /*0008*/ 	.word	0x00000000
	.align		4
        /*000c*/ 	.word	0xfffffffe
	.align		4
        /*0010*/ 	.word	0x00000000
	.align		4
        /*0014*/ 	.word	0xfffffffd
	.align		4
        /*0018*/ 	.word	0x00000000
	.align		4
        /*001c*/ 	.word	0xfffffffc


//--------------------- .text._ZN3Ffr17convertNV12ToRGBPI5char3EEvPKPKhjjjPPhj --------------------------
	.section	.text._ZN3Ffr17convertNV12ToRGBPI5char3EEvPKPKhjjjPPhj,"ax",@progbits
	.align	128
        .global         _ZN3Ffr17convertNV12ToRGBPI5char3EEvPKPKhjjjPPhj
        .type           _ZN3Ffr17convertNV12ToRGBPI5char3EEvPKPKhjjjPPhj,@function
        .size           _ZN3Ffr17convertNV12ToRGBPI5char3EEvPKPKhjjjPPhj,(.L_x_24 - _ZN3Ffr17convertNV12ToRGBPI5char3EEvPKPKhjjjPPhj)
        .other          _ZN3Ffr17convertNV12ToRGBPI5char3EEvPKPKhjjjPPhj,@"STO_CUDA_ENTRY STV_DEFAULT"
_ZN3Ffr17convertNV12ToRGBPI5char3EEvPKPKhjjjPPhj:
.text._ZN3Ffr17convertNV12ToRGBPI5char3EEvPKPKhjjjPPhj:
[----:B------:R-:W-:Y:S01]  /*0000*/  LDC R1, c[0x0][0x37c] ;  /* 0x0000df00ff017b82 */ /* 0x000fe20000000800 */
[----:B------:R-:W0:Y:S07]  /*0010*/  S2R R3, SR_TID.X ;  /* 0x0000000000037919 */ /* 0x000e2e0000002100 */
[----:B------:R-:W0:Y:S01]  /*0020*/  LDC R0, c[0x0][0x360] ;  /* 0x0000d800ff007b82 */ /* 0x000e220000000800 */
[----:B------:R-:W1:Y:S01]  /*0030*/  LDCU UR6, c[0x0][0x390] ;  /* 0x00007200ff0677ac */ /* 0x000e620008000800 */
[----:B------:R-:W2:Y:S01]  /*0040*/  S2R R5, SR_TID.Y ;  /* 0x0000000000057919 */ /* 0x000ea20000002200 */
[----:B------:R-:W3:Y:S05]  /*0050*/  LDCU UR7, c[0x0][0x38c] ;  /* 0x00007180ff0777ac */ /* 0x000eea0008000800 */
[----:B------:R-:W0:Y:S08]  /*0060*/  S2UR UR4, SR_CTAID.X ;  /* 0x00000000000479c3 */ /* 0x000e300000002500 */
[----:B------:R-:W2:Y:S08]  /*0070*/  S2UR UR5, SR_CTAID.Y ;  /* 0x00000000000579c3 */ /* 0x000eb00000002600 */
[----:B------:R-:W2:Y:S01]  /*0080*/  LDC R10, c[0x0][0x364] ;  /* 0x0000d900ff0a7b82 */ /* 0x000ea20000000800 */
[----:B0-----:R-:W-:-:S04]  /*0090*/  IMAD R0, R0, UR4, R3 ;  /* 0x0000000400007c24 */ /* 0x001fc8000f8e0203 */
[----:B------:R-:W-:Y:S02]  /*00a0*/  IMAD.SHL.U32 R7, R0, 0x2, RZ ;  /* 0x0000000200077824 */ /* 0x000fe400078e00ff */
[----:B--2---:R-:W-:-:S05]  /*00b0*/  IMAD R10, R10, UR5, R5 ;  /* 0x000000050a0a7c24 */ /* 0x004fca000f8e0205 */
[----:B-1----:R-:W-:-:S04]  /*00c0*/  ISETP.GE.U32.AND P0, PT, R10, UR6, PT ;  /* 0x000000060a007c0c */ /* 0x002fc8000bf06070 */
[----:B---3--:R-:W-:-:S13]  /*00d0*/  ISETP.GE.U32.OR P0, PT, R7, UR7, P0 ;  /* 0x0000000707007c0c */ /* 0x008fda0008706470 */
[----:B------:R-:W-:Y:S05]  /*00e0*/  @P0 EXIT ;  /* 0x000000000000094d */ /* 0x000fea0003800000 */
[----:B------:R-:W0:Y:S01]  /*00f0*/  LDC.64 R4, c[0x0][0x380] ;  /* 0x0000e000ff047b82 */ /* 0x000e220000000a00 */
[----:B------:R-:W0:Y:S01]  /*0100*/  LDCU.64 UR4, c[0x0][0x358] ;  /* 0x00006b00ff0477ac */ /* 0x000e220008000a00 */
[----:B------:R-:W1:Y:S01]  /*0110*/  LDCU UR6, c[0x0][0x388] ;  /* 0x00007100ff0677ac */ /* 0x000e620008000800 */
[----:B0-----:R-:W2:Y:S04]  /*0120*/  LDG.E.64 R2, desc[UR4][R4.64+0x8] ;  /* 0x0000080404027981 */ /* 0x001ea8000c1e1b00 */
[----:B------:R-:W3:Y:S01]  /*0130*/  LDG.E.64 R8, desc[UR4][R4.64] ;  /* 0x0000000404087981 */ /* 0x000ee2000c1e1b00 */
[----:B------:R-:W-:Y:S01]  /*0140*/  SHF.R.U32.HI R0, RZ, 0x1, R10 ;  /* 0x00000001ff007819 */ /* 0x000fe2000001160a */
[----:B-1----:R-:W-:-:S04]  /*0150*/  IMAD R11, R10, UR6, R7 ;  /* 0x000000060a0b7c24 */ /* 0x002fc8000f8e0207 */
[----:B------:R-:W-:-:S04]  /*0160*/  IMAD R15, R0, UR6, R7 ;  /* 0x00000006000f7c24 */ /* 0x000fc8000f8e0207 */
[----:B------:R-:W-:-:S05]  /*0170*/  VIADD R17, R15, 0x1 ;  /* 0x000000010f117836 */ /* 0x000fca0000000000 */
[----:B--2---:R-:W-:-:S05]  /*0180*/  IADD3 R16, P0, PT, R2, R17, RZ ;  /* 0x0000001102107210 */ /* 0x004fca0007f1e0ff */
[----:B------:R-:W-:-:S05]  /*0190*/  IMAD.X R17, RZ, RZ, R3, P0 ;  /* 0x000000ffff117224 */ /* 0x000fca00000e0603 */
[----:B------:R-:W2:Y:S01]  /*01a0*/  LDG.E.S8 R16, desc[UR4][R16.64] ;  /* 0x0000000410107981 */ /* 0x000ea2000c1e1300 */
[----:B---3--:R-:W-:-:S04]  /*01b0*/  IADD3 R12, P0, PT, R11, R8, RZ ;  /* 0x000000080b0c7210 */ /* 0x008fc80007f1e0ff */
[----:B------:R-:W-:-:S05]  /*01c0*/  IADD3.X R13, PT, PT, RZ, R9, RZ, P0, !PT ;  /* 0x00000009ff0d7210 */ /* 0x000fca00007fe4ff */
[----:B------:R-:W3:Y:S01]  /*01d0*/  LDG.E.S8 R6, desc[UR4][R12.64] ;  /* 0x000000040c067981 */ /* 0x000ee2000c1e1300 */
[----:B------:R-:W-:-:S05]  /*01e0*/  VIADD R11, R11, 0x1 ;  /* 0x000000010b0b7836 */ /* 0x000fca0000000000 */
[----:B------:R-:W-:-:S05]  /*01f0*/  IADD3 R8, P0, PT, R8, R11, RZ ;  /* 0x0000000b08087210 */ /* 0x000fca0007f1e0ff */
[----:B------:R-:W-:Y:S01]  /*0200*/  IMAD.X R9, RZ, RZ, R9, P0 ;  /* 0x000000ffff097224 */ /* 0x000fe200000e0609 */
[----:B------:R-:W-:-:S04]  /*0210*/  IADD3 R14, P0, PT, R15, R2, RZ ;  /* 0x000000020f0e7210 */ /* 0x000fc80007f1e0ff */
[----:B------:R0:W4:Y:S01]  /*0220*/  LDG.E.S8 R8, desc[UR4][R8.64] ;  /* 0x0000000408087981 */ /* 0x000122000c1e1300 */
[----:B------:R-:W-:-:S05]  /*0230*/  IADD3.X R15, PT, PT, RZ, R3, RZ, P0, !PT ;  /* 0x00000003ff0f7210 */ /* 0x000fca00007fe4ff */
[----:B------:R-:W5:Y:S01]  /*0240*/  LDG.E.S8 R14, desc[UR4][R14.64] ;  /* 0x000000040e0e7981 */ /* 0x000f62000c1e1300 */
[----:B------:R-:W-:Y:S01]  /*0250*/  UMOV UR6, 0x61cffeb0 ;  /* 0x61cffeb000067882 */ /* 0x000fe20000000000 */
[----:B------:R-:W-:Y:S01]  /*0260*/  UMOV UR7, 0x3ff23cbe ;  /* 0x3ff23cbe00077882 */ /* 0x000fe20000000000 */
[----:B------:R-:W-:Y:S02]  /*0270*/  IMAD.MOV.U32 R18, RZ, RZ, 0x3b808081 ;  /* 0x3b808081ff127424 */ /* 0x000fe400078e00ff */
[----:B0-----:R-:W-:Y:S01]  /*0280*/  IMAD.MOV.U32 R9, RZ, RZ, 0x437f0000 ;  /* 0x437f0000ff097424 */ /* 0x001fe200078e00ff */
[----:B------:R-:W-:Y:S01]  /*0290*/  BSSY.RECONVERGENT B0, `(.L_x_0) ;  /* 0x000002b000007945 */ /* 0x000fe20003800200 */
[----:B--2---:R-:W0:Y:S08]  /*02a0*/  I2F.S16 R0, R16 ;  /* 0x0000001000007306 */ /* 0x004e300000101400 */
[----:B---3--:R-:W-:Y:S01]  /*02b0*/  I2F.F64.S16 R4, R6 ;  /* 0x0000000600047312 */ /* 0x008fe20000101c00 */
[----:B0-----:R-:W-:-:S07]  /*02c0*/  FADD R0, R0, -128 ;  /* 0xc300000000007421 */ /* 0x001fce0000000000 */
[----:B------:R-:W0:Y:S02]  /*02d0*/  F2F.F64.F32 R2, R0 ;  /* 0x0000000000027310 */ /* 0x000e240000201800 */
[----:B0-----:R-:W-:-:S06]  /*02e0*/  DFMA R12, R2, UR6, R4 ;  /* 0x00000006020c7c2b */ /* 0x001fcc0008000004 */
[----:B----4-:R-:W0:Y:S08]  /*02f0*/  I2F.F64.S16 R4, R8 ;  /* 0x0000000800047312 */ /* 0x010e300000101c00 */
[----:B------:R-:W1:Y:S08]  /*0300*/  F2F.F32.F64 R12, R12 ;  /* 0x0000000c000c7310 */ /* 0x000e700000301000 */
[----:B-----5:R-:W2:Y:S01]  /*0310*/  I2F.S16 R17, R14 ;  /* 0x0000000e00117306 */ /* 0x020ea20000101400 */
[----:B0-----:R-:W-:-:S07]  /*0320*/  DFMA R4, R2, UR6, R4 ;  /* 0x0000000602047c2b */ /* 0x001fce0008000004 */
[----:B------:R-:W0:Y:S01]  /*0330*/  I2F.S16 R11, R6 ;  /* 0x00000006000b7306 */ /* 0x000e220000101400 */
[----:B-1----:R-:W-:-:S07]  /*0340*/  FMNMX R3, R12, 255, PT ;  /* 0x437f00000c037809 */ /* 0x002fce0003800000 */
[----:B------:R-:W1:Y:S01]  /*0350*/  I2F.S16 R15, R8 ;  /* 0x00000008000f7306 */ /* 0x000e620000101400 */
[----:B------:R-:W-:Y:S01]  /*0360*/  FMNMX R3, RZ, R3, !PT ;  /* 0x00000003ff037209 */ /* 0x000fe20007800000 */
[----:B--2---:R-:W-:Y:S01]  /*0370*/  FADD R2, R17, -128 ;  /* 0xc300000011027421 */ /* 0x004fe20000000000 */
[----:B------:R-:W-:-:S05]  /*0380*/  FFMA R16, R18, -R9, 1 ;  /* 0x3f80000012107423 */ /* 0x000fca0000000809 */
[----:B------:R-:W2:Y:S01]  /*0390*/  F2F.F32.F64 R4, R4 ;  /* 0x0000000400047310 */ /* 0x000ea20000301000 */
[----:B0-----:R-:W-:Y:S01]  /*03a0*/  FFMA R13, R2, -0.39465001225471496582, R11 ;  /* 0xbeca0f91020d7823 */ /* 0x001fe2000000000b */
[----:B------:R-:W-:-:S06]  /*03b0*/  FFMA R16, R16, R18, 0.0039215688593685626984 ;  /* 0x3b80808110107423 */ /* 0x000fcc0000000012 */
[----:B------:R-:W0:Y:S01]  /*03c0*/  FCHK P0, R3, 255 ;  /* 0x437f000003007902 */ /* 0x000e220000000000 */
[C---:B-1----:R-:W-:Y:S01]  /*03d0*/  FFMA R17, R2.reuse, -0.39465001225471496582, R15 ;  /* 0xbeca0f9102117823 */ /* 0x042fe2000000000f */
[C---:B------:R-:W-:Y:S01]  /*03e0*/  FFMA R11, R2.reuse, 2.0321099758148193359, R11 ;  /* 0x40020e17020b7823 */ /* 0x040fe2000000000b */
[----:B------:R-:W-:Y:S01]  /*03f0*/  FFMA R15, R2, 2.0321099758148193359, R15 ;  /* 0x40020e17020f7823 */ /* 0x000fe2000000000f */
[C---:B------:R-:W-:Y:S01]  /*0400*/  FFMA R13, R0.reuse, -0.58060002326965332031, R13 ;  /* 0xbf14a234000d7823 */ /* 0x040fe2000000000d */
[----:B------:R-:W-:Y:S01]  /*0410*/  FFMA R17, R0, -0.58060002326965332031, R17 ;  /* 0xbf14a23400117823 */ /* 0x000fe20000000011 */
[----:B------:R-:W-:Y:S01]  /*0420*/  FFMA R12, R3, R16, RZ ;  /* 0x00000010030c7223 */ /* 0x000fe200000000ff */
[----:B------:R-:W-:Y:S02]  /*0430*/  FMNMX R2, R11, 255, PT ;  /* 0x437f00000b027809 */ /* 0x000fe40003800000 */
[----:B------:R-:W-:Y:S01]  /*0440*/  FMNMX R0, R15, 255, PT ;  /* 0x437f00000f007809 */ /* 0x000fe20003800000 */
[----:B------:R-:W-:Y:S01]  /*0450*/  FFMA R19, R12, -255, R3 ;  /* 0xc37f00000c137823 */ /* 0x000fe20000000003 */
[----:B------:R-:W-:-:S02]  /*0460*/  FMNMX R6, R13, 255, PT ;  /* 0x437f00000d067809 */ /* 0x000fc40003800000 */
[----:B------:R-:W-:Y:S02]  /*0470*/  FMNMX R17, R17, 255, PT ;  /* 0x437f000011117809 */ /* 0x000fe40003800000 */
[----:B--2---:R-:W-:Y:S01]  /*0480*/  FMNMX R5, R4, 255, PT ;  /* 0x437f000004057809 */ /* 0x004fe20003800000 */
[----:B------:R-:W-:Y:S01]  /*0490*/  FFMA R12, R16, R19, R12 ;  /* 0x00000013100c7223 */ /* 0x000fe2000000000c */
[----:B------:R-:W-:Y:S02]  /*04a0*/  FMNMX R2, RZ, R2, !PT ;  /* 0x00000002ff027209 */ /* 0x000fe40007800000 */
[----:B------:R-:W-:Y:S02]  /*04b0*/  FMNMX R0, RZ, R0, !PT ;  /* 0x00000000ff007209 */ /* 0x000fe40007800000 */
[----:B------:R-:W-:Y:S02]  /*04c0*/  FMNMX R6, RZ, R6, !PT ;  /* 0x00000006ff067209 */ /* 0x000fe40007800000 */
[----:B------:R-:W-:-:S02]  /*04d0*/  FMNMX R4, RZ, R17, !PT ;  /* 0x00000011ff047209 */ /* 0x000fc40007800000 */
[----:B------:R-:W-:Y:S01]  /*04e0*/  FMNMX R5, RZ, R5, !PT ;  /* 0x00000005ff057209 */ /* 0x000fe20007800000 */
[----:B0-----:R-:W-:Y:S06]  /*04f0*/  @!P0 BRA `(.L_x_1) ;  /* 0x0000000000108947 */ /* 0x001fec0003800000 */
[----:B------:R-:W-:Y:S02]  /*0500*/  MOV R8, R3 ;  /* 0x0000000300087202 */ /* 0x000fe40000000f00 */
[----:B------:R-:W-:-:S07]  /*0510*/  MOV R14, 0x530 ;  /* 0x00000530000e7802 */ /* 0x000fce0000000f00 */
[----:B------:R-:W-:Y:S05]  /*0520*/  CALL.REL.NOINC `($__internal_0_$__cuda_sm3x_div_rn_noftz_f32_slowpath) ;  /* 0x0000000400a87944 */ /* 0x000fea0003c00000 */
[----:B------:R-:W-:-:S07]  /*0530*/  IMAD.MOV.U32 R12, RZ, RZ, R3 ;  /* 0x000000ffff0c7224 */ /* 0x000fce00078e0003 */
.L_x_1:
[----:B------:R-:W-:Y:S05]  /*0540*/  BSYNC.RECONVERGENT B0 ;  /* 0x0000000000007941 */ /* 0x000fea0003800200 */
.L_x_0:
[----:B------:R-:W-:Y:S01]  /*0550*/  IMAD.MOV.U32 R8, RZ, RZ, 0x3b808081 ;  /* 0x3b808081ff087424 */ /* 0x000fe200078e00ff */
[----:B------:R-:W0:Y:S01]  /*0560*/  FCHK P0, R6, 255 ;  /* 0x437f000006007902 */ /* 0x000e220000000000 */
[----:B------:R-:W-:Y:S02]  /*0570*/  BSSY.RECONVERGENT B0, `(.L_x_2) ;  /* 0x000000b000007945 */ /* 0x000fe40003800200 */
[----:B------:R-:W-:-:S04]  /*0580*/  FFMA R3, R8, -R9, 1 ;  /* 0x3f80000008037423 */ /* 0x000fc80000000809 */
[----:B------:R-:W-:-:S04]  /*0590*/  FFMA R14, R3, R8, 0.0039215688593685626984 ;  /* 0x3b808081030e7423 */ /* 0x000fc80000000008 */
[----:B------:R-:W-:-:S04]  /*05a0*/  FFMA R11, R6, R14, RZ ;  /* 0x0000000e060b7223 */ /* 0x000fc800000000ff */
[----:B------:R-:W-:-:S04]  /*05b0*/  FFMA R8, R11, -255, R6 ;  /* 0xc37f00000b087823 */ /* 0x000fc80000000006 */
[----:B------:R-:W-:Y:S01]  /*05c0*/  FFMA R11, R14, R8, R11 ;  /* 0x000000080e0b7223 */ /* 0x000fe2000000000b */
[----:B0-----:R-:W-:Y:S06]  /*05d0*/  @!P0 BRA `(.L_x_3) ;  /* 0x0000000000108947 */ /* 0x001fec0003800000 */
[----:B------:R-:W-:Y:S02]  /*05e0*/  MOV R8, R6 ;  /* 0x0000000600087202 */ /* 0x000fe40000000f00 */
[----:B------:R-:W-:-:S07]  /*05f0*/  MOV R14, 0x610 ;  /* 0x00000610000e7802 */ /* 0x000fce0000000f00 */
[----:B------:R-:W-:Y:S05]  /*0600*/  CALL.REL.NOINC `($__internal_0_$__cuda_sm3x_div_rn_noftz_f32_slowpath) ;  /* 0x0000000400707944 */ /* 0x000fea0003c00000 */
[----:B------:R-:W-:-:S07]  /*0610*/  IMAD.MOV.U32 R11, RZ, RZ, R3 ;  /* 0x000000ffff0b7224 */ /* 0x000fce00078e0003 */
.L_x_3:
[----:B------:R-:W-:Y:S05]  /*0620*/  BSYNC.RECONVERGENT B0 ;  /* 0x0000000000007941 */ /* 0x000fea0003800200 */
.L_x_2:
        /* <DEDUP_REMOVED lines=13> */
.L_x_5:
[----:B------:R-:W-:Y:S05]  /*0700*/  BSYNC.RECONVERGENT B0 ;  /* 0x0000000000007941 */ /* 0x000fea0003800200 */
.L_x_4:
        /* <DEDUP_REMOVED lines=13> */
.L_x_7:
[----:B------:R-:W-:Y:S05]  /*07e0*/  BSYNC.RECONVERGENT B0 ;  /* 0x0000000000007941 */ /* 0x000fea0003800200 */
.L_x_6:
        /* <DEDUP_REMOVED lines=13> */
.L_x_9:
[----:B------:R-:W-:Y:S05]  /*08c0*/  BSYNC.RECONVERGENT B0 ;  /* 0x0000000000007941 */ /* 0x000fea0003800200 */
.L_x_8:
        /* <DEDUP_REMOVED lines=12> */
.L_x_11:
[----:B------:R-:W-:Y:S05]  /*0990*/  BSYNC.RECONVERGENT B0 ;  /* 0x0000000000007941 */ /* 0x000fea0003800200 */
.L_x_10:
[----:B------:R-:W0:Y:S01]  /*09a0*/  LDC.64 R4, c[0x0][0x398] ;  /* 0x0000e600ff047b82 */ /* 0x000e220000000a00 */
[----:B------:R-:W1:Y:S01]  /*09b0*/  LDCU UR6, c[0x0][0x3a0] ;  /* 0x00007400ff0677ac */ /* 0x000e620008000800 */
[----:B0-----:R-:W2:Y:S01]  /*09c0*/  LDG.E.64 R8, desc[UR4][R4.64] ;  /* 0x0000000404087981 */ /* 0x001ea2000c1e1b00 */
[----:B------:R-:W0:Y:S01]  /*09d0*/  F2I.U32.TRUNC.NTZ R21, R12 ;  /* 0x0000000c00157305 */ /* 0x000e22000020f000 */
[----:B-1----:R-:W-:-:S05]  /*09e0*/  IMAD R7, R10, UR6, R7 ;  /* 0x000000060a077c24 */ /* 0x002fca000f8e0207 */
[----:B--2---:R-:W-:-:S05]  /*09f0*/  IADD3 R14, P0, PT, R7, R8, RZ ;  /* 0x00000008070e7210 */ /* 0x004fca0007f1e0ff */
[----:B------:R-:W-:-:S05]  /*0a00*/  IMAD.X R15, RZ, RZ, R9, P0 ;  /* 0x000000ffff0f7224 */ /* 0x000fca00000e0609 */
[----:B0-----:R0:W-:Y:S04]  /*0a10*/  STG.E.U8 desc[UR4][R14.64], R21 ;  /* 0x000000150e007986 */ /* 0x0011e8000c101104 */
[----:B------:R-:W2:Y:S01]  /*0a20*/  LDG.E.64 R8, desc[UR4][R4.64] ;  /* 0x0000000404087981 */ /* 0x000ea2000c1e1b00 */
[----:B------:R-:W1:Y:S01]  /*0a30*/  F2I.U32.TRUNC.NTZ R23, R13 ;  /* 0x0000000d00177305 */ /* 0x000e62000020f000 */
[----:B------:R-:W-:-:S05]  /*0a40*/  VIADD R0, R7, 0x1 ;  /* 0x0000000107007836 */ /* 0x000fca0000000000 */
[----:B--2---:R-:W-:-:S04]  /*0a50*/  IADD3 R16, P0, PT, R8, R0, RZ ;  /* 0x0000000008107210 */ /* 0x004fc80007f1e0ff */
[----:B------:R-:W-:-:S05]  /*0a60*/  IADD3.X R17, PT, PT, RZ, R9, RZ, P0, !PT ;  /* 0x00000009ff117210 */ /* 0x000fca00007fe4ff */
[----:B-1----:R1:W-:Y:S04]  /*0a70*/  STG.E.U8 desc[UR4][R16.64], R23 ;  /* 0x0000001710007986 */ /* 0x0023e8000c101104 */
[----:B------:R-:W2:Y:S01]  /*0a80*/  LDG.E.64 R8, desc[UR4][R4.64+0x8] ;  /* 0x0000080404087981 */ /* 0x000ea2000c1e1b00 */
[----:B------:R-:W3:Y:S01]  /*0a90*/  F2I.U32.TRUNC.NTZ R25, R11 ;  /* 0x0000000b00197305 */ /* 0x000ee2000020f000 */
[----:B--2---:R-:W-:-:S05]  /*0aa0*/  IADD3 R18, P0, PT, R7, R8, RZ ;  /* 0x0000000807127210 */ /* 0x004fca0007f1e0ff */
[----:B------:R-:W-:-:S05]  /*0ab0*/  IMAD.X R19, RZ, RZ, R9, P0 ;  /* 0x000000ffff137224 */ /* 0x000fca00000e0609 */
[----:B---3--:R-:W-:Y:S04]  /*0ac0*/  STG.E.U8 desc[UR4][R18.64], R25 ;  /* 0x0000001912007986 */ /* 0x008fe8000c101104 */
[----:B------:R-:W2:Y:S01]  /*0ad0*/  LDG.E.64 R8, desc[UR4][R4.64+0x8] ;  /* 0x0000080404087981 */ /* 0x000ea2000c1e1b00 */
[----:B0-----:R-:W0:Y:S01]  /*0ae0*/  F2I.U32.TRUNC.NTZ R15, R2 ;  /* 0x00000002000f7305 */ /* 0x001e22000020f000 */
[----:B--2---:R-:W-:-:S05]  /*0af0*/  IADD3 R12, P0, PT, R0, R8, RZ ;  /* 0x00000008000c7210 */ /* 0x004fca0007f1e0ff */
[----:B------:R-:W-:-:S05]  /*0b00*/  IMAD.X R13, RZ, RZ, R9, P0 ;  /* 0x000000ffff0d7224 */ /* 0x000fca00000e0609 */
[----:B0-----:R-:W-:Y:S04]  /*0b10*/  STG.E.U8 desc[UR4][R12.64], R15 ;  /* 0x0000000f0c007986 */ /* 0x001fe8000c101104 */
[----:B------:R-:W2:Y:S01]  /*0b20*/  LDG.E.64 R8, desc[UR4][R4.64+0x10] ;  /* 0x0000100404087981 */ /* 0x000ea2000c1e1b00 */
[----:B-1----:R-:W0:Y:S01]  /*0b30*/  F2I.U32.TRUNC.NTZ R17, R6 ;  /* 0x0000000600117305 */ /* 0x002e22000020f000 */
[----:B--2---:R-:W-:-:S04]  /*0b40*/  IADD3 R10, P0, PT, R7, R8, RZ ;  /* 0x00000008070a7210 */ /* 0x004fc80007f1e0ff */
[----:B------:R-:W-:-:S05]  /*0b50*/  IADD3.X R11, PT, PT, RZ, R9, RZ, P0, !PT ;  /* 0x00000009ff0b7210 */ /* 0x000fca00007fe4ff */
[----:B0-----:R-:W-:Y:S04]  /*0b60*/  STG.E.U8 desc[UR4][R10.64], R17 ;  /* 0x000000110a007986 */ /* 0x001fe8000c101104 */
[----:B------:R-:W2:Y:S01]  /*0b70*/  LDG.E.64 R8, desc[UR4][R4.64+0x10] ;  /* 0x0000100404087981 */ /* 0x000ea2000c1e1b00 */
[----:B------:R-:W0:Y:S01]  /*0b80*/  F2I.U32.TRUNC.NTZ R3, R3 ;  /* 0x0000000300037305 */ /* 0x000e22000020f000 */
[----:B--2---:R-:W-:-:S05]  /*0b90*/  IADD3 R8, P0, PT, R0, R8, RZ ;  /* 0x0000000800087210 */ /* 0x004fca0007f1e0ff */
[----:B------:R-:W-:-:S05]  /*0ba0*/  IMAD.X R9, RZ, RZ, R9, P0 ;  /* 0x000000ffff097224 */ /* 0x000fca00000e0609 */
[----:B0-----:R-:W-:Y:S01]  /*0bb0*/  STG.E.U8 desc[UR4][R8.64], R3 ;  /* 0x0000000308007986 */ /* 0x001fe2000c101104 */
[----:B------:R-:W-:Y:S05]  /*0bc0*/  EXIT ;  /* 0x000000000000794d */ /* 0x000fea0003800000 */
        .weak           $__internal_0_$__cuda_sm3x_div_rn_noftz_f32_slowpath
        .type           $__internal_0_$__cuda_sm3x_div_rn_noftz_f32_slowpath,@function
        .size           $__internal_0_$__cuda_sm3x_div_rn_noftz_f32_slowpath,(.L_x_24 - $__internal_0_$__cuda_sm3x_div_rn_noftz_f32_slowpath)
$__internal_0_$__cuda_sm3x_div_rn_noftz_f32_slowpath:
[----:B------:R-:W-:Y:S01]  /*0bd0*/  SHF.R.U32.HI R15, RZ, 0x17, R9 ;  /* 0x00000017ff0f7819 */ /* 0x000fe20000011609 */
[----:B------:R-:W-:Y:S01]  /*0be0*/  BSSY.RECONVERGENT B1, `(.L_x_12) ;  /* 0x0000064000017945 */ /* 0x000fe20003800200 */
[----:B------:R-:W-:Y:S01]  /*0bf0*/  SHF.R.U32.HI R3, RZ, 0x17, R8 ;  /* 0x00000017ff037819 */ /* 0x000fe20000011608 */
[----:B------:R-:W-:Y:S01]  /*0c00*/  IMAD.MOV.U32 R17, RZ, RZ, 0x437f0000 ;  /* 0x437f0000ff117424 */ /* 0x000fe200078e00ff */
[----:B------:R-:W-:Y:S02]  /*0c10*/  LOP3.LUT R15, R15, 0xff, RZ, 0xc0, !PT ;  /* 0x000000ff0f0f7812 */ /* 0x000fe400078ec0ff */
[----:B------:R-:W-:-:S03]  /*0c20*/  LOP3.LUT R19, R3, 0xff, RZ, 0xc0, !PT ;  /* 0x000000ff03137812 */ /* 0x000fc600078ec0ff */
[----:B------:R-:W-:Y:S01]  /*0c30*/  VIADD R18, R15, 0xffffffff ;  /* 0xffffffff0f127836 */ /* 0x000fe20000000000 */
[----:B------:R-:W-:-:S04]  /*0c40*/  IADD3 R20, PT, PT, R19, -0x1, RZ ;  /* 0xffffffff13147810 */ /* 0x000fc80007ffe0ff */
[----:B------:R-:W-:-:S04]  /*0c50*/  ISETP.GT.U32.AND P0, PT, R18, 0xfd, PT ;  /* 0x000000fd1200780c */ /* 0x000fc80003f04070 */
[----:B------:R-:W-:-:S13]  /*0c60*/  ISETP.GT.U32.OR P0, PT, R20, 0xfd, P0 ;  /* 0x000000fd1400780c */ /* 0x000fda0000704470 */
[----:B------:R-:W-:Y:S01]  /*0c70*/  @!P0 IMAD.MOV.U32 R16, RZ, RZ, RZ ;  /* 0x000000ffff108224 */ /* 0x000fe200078e00ff */
[----:B------:R-:W-:Y:S06]  /*0c80*/  @!P0 BRA `(.L_x_13) ;  /* 0x0000000000608947 */ /* 0x000fec0003800000 */
[----:B------:R-:W-:Y:S01]  /*0c90*/  HFMA2 R3, -RZ, RZ, 3.748046875, 0 ;  /* 0x437f0000ff037431 */ /* 0x000fe200000001ff */
[----:B------:R-:W-:-:S04]  /*0ca0*/  FSETP.GTU.FTZ.AND P0, PT, |R8|, +INF , PT ;  /* 0x7f8000000800780b */ /* 0x000fc80003f1c200 */
[----:B------:R-:W-:-:S04]  /*0cb0*/  FSETP.GTU.FTZ.AND P1, PT, |R3|, +INF , PT ;  /* 0x7f8000000300780b */ /* 0x000fc80003f3c200 */
[----:B------:R-:W-:-:S13]  /*0cc0*/  PLOP3.LUT P0, PT, P0, P1, PT, 0xf8, 0x8f ;  /* 0x00000000008f781c */ /* 0x000fda0000703f70 */
[----:B------:R-:W-:Y:S05]  /*0cd0*/  @P0 BRA `(.L_x_14) ;  /* 0x00000004004c0947 */ /* 0x000fea0003800000 */
[----:B------:R-:W-:-:S13]  /*0ce0*/  LOP3.LUT P0, RZ, R17, 0x7fffffff, R8, 0xc8, !PT ;  /* 0x7fffffff11ff7812 */ /* 0x000fda000780c808 */
[----:B------:R-:W-:Y:S05]  /*0cf0*/  @!P0 BRA `(.L_x_15) ;  /* 0x00000004003c8947 */ /* 0x000fea0003800000 */
[C---:B------:R-:W-:Y:S02]  /*0d00*/  FSETP.NEU.FTZ.AND P2, PT, |R8|.reuse, +INF , PT ;  /* 0x7f8000000800780b */ /* 0x040fe40003f5d200 */
[----:B------:R-:W-:Y:S02]  /*0d10*/  FSETP.NEU.FTZ.AND P1, PT, |R3|, +INF , PT ;  /* 0x7f8000000300780b */ /* 0x000fe40003f3d200 */
[----:B------:R-:W-:-:S11]  /*0d20*/  FSETP.NEU.FTZ.AND P0, PT, |R8|, +INF , PT ;  /* 0x7f8000000800780b */ /* 0x000fd60003f1d200 */
[----:B------:R-:W-:Y:S05]  /*0d30*/  @!P1 BRA !P2, `(.L_x_15) ;  /* 0x00000004002c9947 */ /* 0x000fea0005000000 */
[----:B------:R-:W-:-:S04]  /*0d40*/  LOP3.LUT P2, RZ, R8, 0x7fffffff, RZ, 0xc0, !PT ;  /* 0x7fffffff08ff7812 */ /* 0x000fc8000784c0ff */
[----:B------:R-:W-:-:S13]  /*0d50*/  PLOP3.LUT P1, PT, P1, P2, PT, 0x2f, 0xf2 ;  /* 0x0000000000f2781c */ /* 0x000fda0000f24577 */
[----:B------:R-:W-:Y:S05]  /*0d60*/  @P1 BRA `(.L_x_16) ;  /* 0x0000000400181947 */ /* 0x000fea0003800000 */
[----:B------:R-:W-:-:S04]  /*0d70*/  LOP3.LUT P1, RZ, R17, 0x7fffffff, RZ, 0xc0, !PT ;  /* 0x7fffffff11ff7812 */ /* 0x000fc8000782c0ff */
[----:B------:R-:W-:-:S13]  /*0d80*/  PLOP3.LUT P0, PT, P0, P1, PT, 0x2f, 0xf2 ;  /* 0x0000000000f2781c */ /* 0x000fda0000702577 */
[----:B------:R-:W-:Y:S05]  /*0d90*/  @P0 BRA `(.L_x_17) ;  /* 0x0000000400000947 */ /* 0x000fea0003800000 */
[----:B------:R-:W-:Y:S02]  /*0da0*/  ISETP.GE.AND P0, PT, R20, RZ, PT ;  /* 0x000000ff1400720c */ /* 0x000fe40003f06270 */
[----:B------:R-:W-:-:S11]  /*0db0*/  ISETP.GE.AND P1, PT, R18, RZ, PT ;  /* 0x000000ff1200720c */ /* 0x000fd60003f26270 */
[----:B------:R-:W-:Y:S02]  /*0dc0*/  @P0 IMAD.MOV.U32 R16, RZ, RZ, RZ ;  /* 0x000000ffff100224 */ /* 0x000fe400078e00ff */
[----:B------:R-:W-:Y:S01]  /*0dd0*/  @!P0 FFMA R8, R8, 1.84467440737095516160e+19, RZ ;  /* 0x5f80000008088823 */ /* 0x000fe200000000ff */
[----:B------:R-:W-:Y:S02]  /*0de0*/  @!P0 IMAD.MOV.U32 R16, RZ, RZ, -0x40 ;  /* 0xffffffc0ff108424 */ /* 0x000fe400078e00ff */
[----:B------:R-:W-:-:S03]  /*0df0*/  @!P1 FFMA R17, R3, 1.84467440737095516160e+19, RZ ;  /* 0x5f80000003119823 */ /* 0x000fc600000000ff */
[----:B------:R-:W-:-:S07]  /*0e00*/  @!P1 IADD3 R16, PT, PT, R16, 0x40, RZ ;  /* 0x0000004010109810 */ /* 0x000fce0007ffe0ff */
.L_x_13:
[----:B------:R-:W-:Y:S01]  /*0e10*/  LEA R18, R15, 0xc0800000, 0x17 ;  /* 0xc08000000f127811 */ /* 0x000fe200078eb8ff */
[----:B------:R-:W-:Y:S01]  /*0e20*/  VIADD R19, R19, 0xffffff81 ;  /* 0xffffff8113137836 */ /* 0x000fe20000000000 */
[----:B------:R-:W-:Y:S03]  /*0e30*/  BSSY.RECONVERGENT B2, `(.L_x_18) ;  /* 0x0000035000027945 */ /* 0x000fe60003800200 */
[----:B------:R-:W-:Y:S02]  /*0e40*/  IMAD.IADD R20, R17, 0x1, -R18 ;  /* 0x0000000111147824 */ /* 0x000fe400078e0a12 */
[C---:B------:R-:W-:Y:S01]  /*0e50*/  IMAD R3, R19.reuse, -0x800000, R8 ;  /* 0xff80000013037824 */ /* 0x040fe200078e0208 */
[----:B------:R-:W-:Y:S01]  /*0e60*/  IADD3 R19, PT, PT, R19, 0x7f, -R15 ;  /* 0x0000007f13137810 */ /* 0x000fe20007ffe80f */
[----:B------:R-:W0:Y:S01]  /*0e70*/  MUFU.RCP R17, R20 ;  /* 0x0000001400117308 */ /* 0x000e220000001000 */
[----:B------:R-:W-:-:S02]  /*0e80*/  FADD.FTZ R18, -R20, -RZ ;  /* 0x800000ff14127221 */ /* 0x000fc40000010100 */
[----:B------:R-:W-:Y:S02]  /*0e90*/  IADD3 R16, PT, PT, R19, R16, RZ ;  /* 0x0000001013107210 */ /* 0x000fe40007ffe0ff */
[----:B0-----:R-:W-:-:S04]  /*0ea0*/  FFMA R22, R17, R18, 1 ;  /* 0x3f80000011167423 */ /* 0x001fc80000000012 */
[----:B------:R-:W-:-:S04]  /*0eb0*/  FFMA R8, R17, R22, R17 ;  /* 0x0000001611087223 */ /* 0x000fc80000000011 */
[----:B------:R-:W-:-:S04]  /*0ec0*/  FFMA R17, R3, R8, RZ ;  /* 0x0000000803117223 */ /* 0x000fc800000000ff */
[----:B------:R-:W-:-:S04]  /*0ed0*/  FFMA R21, R18, R17, R3 ;  /* 0x0000001112157223 */ /* 0x000fc80000000003 */
[----:B------:R-:W-:-:S04]  /*0ee0*/  FFMA R17, R8, R21, R17 ;  /* 0x0000001508117223 */ /* 0x000fc80000000011 */
[----:B------:R-:W-:-:S04]  /*0ef0*/  FFMA R18, R18, R17, R3 ;  /* 0x0000001112127223 */ /* 0x000fc80000000003 */
[----:B------:R-:W-:-:S05]  /*0f00*/  FFMA R3, R8, R18, R17 ;  /* 0x0000001208037223 */ /* 0x000fca0000000011 */
[----:B------:R-:W-:-:S04]  /*0f10*/  SHF.R.U32.HI R15, RZ, 0x17, R3 ;  /* 0x00000017ff0f7819 */ /* 0x000fc80000011603 */
[----:B------:R-:W-:-:S05]  /*0f20*/  LOP3.LUT R15, R15, 0xff, RZ, 0xc0, !PT ;  /* 0x000000ff0f0f7812 */ /* 0x000fca00078ec0ff */
[----:B------:R-:W-:-:S04]  /*0f30*/  IMAD.IADD R19, R15, 0x1, R16 ;  /* 0x000000010f137824 */ /* 0x000fc800078e0210 */
[----:B------:R-:W-:-:S05]  /*0f40*/  VIADD R15, R19, 0xffffffff ;  /* 0xffffffff130f7836 */ /* 0x000fca0000000000 */
[----:B------:R-:W-:-:S13]  /*0f50*/  ISETP.GE.U32.AND P0, PT, R15, 0xfe, PT ;  /* 0x000000fe0f00780c */ /* 0x000fda0003f06070 */
[----:B------:R-:W-:Y:S05]  /*0f60*/  @!P0 BRA `(.L_x_19) ;  /* 0x0000000000808947 */ /* 0x000fea0003800000 */
[----:B------:R-:W-:-:S13]  /*0f70*/  ISETP.GT.AND P0, PT, R19, 0xfe, PT ;  /* 0x000000fe1300780c */ /* 0x000fda0003f04270 */
[----:B------:R-:W-:Y:S05]  /*0f80*/  @P0 BRA `(.L_x_20) ;  /* 0x00000000006c0947 */ /* 0x000fea0003800000 */
[----:B------:R-:W-:-:S13]  /*0f90*/  ISETP.GE.AND P0, PT, R19, 0x1, PT ;  /* 0x000000011300780c */ /* 0x000fda0003f06270 */
[----:B------:R-:W-:Y:S05]  /*0fa0*/  @P0 BRA `(.L_x_21) ;  /* 0x0000000000740947 */ /* 0x000fea0003800000 */
[----:B------:R-:W-:Y:S02]  /*0fb0*/  ISETP.GE.AND P0, PT, R19, -0x18, PT ;  /* 0xffffffe81300780c */ /* 0x000fe40003f06270 */
[----:B------:R-:W-:-:S11]  /*0fc0*/  LOP3.LUT R3, R3, 0x80000000, RZ, 0xc0, !PT ;  /* 0x8000000003037812 */ /* 0x000fd600078ec0ff */
[----:B------:R-:W-:Y:S05]  /*0fd0*/  @!P0 BRA `(.L_x_21) ;  /* 0x0000000000688947 */ /* 0x000fea0003800000 */
[CCC-:B------:R-:W-:Y:S01]  /*0fe0*/  FFMA.RZ R15, R8.reuse, R18.reuse, R17.reuse ;  /* 0x00000012080f7223 */ /* 0x1c0fe2000000c011 */
[C---:B------:R-:W-:Y:S02]  /*0ff0*/  ISETP.NE.AND P2, PT, R19.reuse, RZ, PT ;  /* 0x000000ff1300720c */ /* 0x040fe40003f45270 */
[----:B------:R-:W-:Y:S02]  /*1000*/  ISETP.NE.AND P1, PT, R19, RZ, PT ;  /* 0x000000ff1300720c */ /* 0x000fe40003f25270 */
[----:B------:R-:W-:Y:S01]  /*1010*/  LOP3.LUT R16, R15, 0x7fffff, RZ, 0xc0, !PT ;  /* 0x007fffff0f107812 */ /* 0x000fe200078ec0ff */
[CCC-:B------:R-:W-:Y:S01]  /*1020*/  FFMA.RP R15, R8.reuse, R18.reuse, R17.reuse ;  /* 0x00000012080f7223 */ /* 0x1c0fe20000008011 */
[----:B------:R-:W-:Y:S01]  /*1030*/  FFMA.RM R8, R8, R18, R17 ;  /* 0x0000001208087223 */ /* 0x000fe20000004011 */
[----:B------:R-:W-:Y:S01]  /*1040*/  IADD3 R17, PT, PT, R19, 0x20, RZ ;  /* 0x0000002013117810 */ /* 0x000fe20007ffe0ff */
[----:B------:R-:W-:Y:S01]  /*1050*/  IMAD.MOV R18, RZ, RZ, -R19 ;  /* 0x000000ffff127224 */ /* 0x000fe200078e0a13 */
[----:B------:R-:W-:-:S02]  /*1060*/  LOP3.LUT R16, R16, 0x800000, RZ, 0xfc, !PT ;  /* 0x0080000010107812 */ /* 0x000fc400078efcff */
[----:B------:R-:W-:Y:S02]  /*1070*/  FSETP.NEU.FTZ.AND P0, PT, R15, R8, PT ;  /* 0x000000080f00720b */ /* 0x000fe40003f1d000 */
[----:B------:R-:W-:Y:S02]  /*1080*/  SHF.L.U32 R17, R16, R17, RZ ;  /* 0x0000001110117219 */ /* 0x000fe400000006ff */
[----:B------:R-:W-:Y:S02]  /*1090*/  SEL R15, R18, RZ, P2 ;  /* 0x000000ff120f7207 */ /* 0x000fe40001000000 */
[----:B------:R-:W-:Y:S02]  /*10a0*/  ISETP.NE.AND P1, PT, R17, RZ, P1 ;  /* 0x000000ff1100720c */ /* 0x000fe40000f25270 */
[----:B------:R-:W-:Y:S02]  /*10b0*/  SHF.R.U32.HI R15, RZ, R15, R16 ;  /* 0x0000000fff0f7219 */ /* 0x000fe40000011610 */
[----:B------:R-:W-:-:S02]  /*10c0*/  PLOP3.LUT P0, PT, P0, P1, PT, 0xf8, 0x8f ;  /* 0x00000000008f781c */ /* 0x000fc40000703f70 */
[----:B------:R-:W-:Y:S02]  /*10d0*/  SHF.R.U32.HI R17, RZ, 0x1, R15 ;  /* 0x00000001ff117819 */ /* 0x000fe4000001160f */
[----:B------:R-:W-:-:S04]  /*10e0*/  SEL R8, RZ, 0x1, !P0 ;  /* 0x00000001ff087807 */ /* 0x000fc80004000000 */
[----:B------:R-:W-:-:S04]  /*10f0*/  LOP3.LUT R8, R8, 0x1, R17, 0xf8, !PT ;  /* 0x0000000108087812 */ /* 0x000fc800078ef811 */
[----:B------:R-:W-:-:S05]  /*1100*/  LOP3.LUT R8, R8, R15, RZ, 0xc0, !PT ;  /* 0x0000000f08087212 */ /* 0x000fca00078ec0ff */
[----:B------:R-:W-:-:S05]  /*1110*/  IMAD.IADD R8, R17, 0x1, R8 ;  /* 0x0000000111087824 */ /* 0x000fca00078e0208 */
[----:B------:R-:W-:Y:S01]  /*1120*/  LOP3.LUT R3, R8, R3, RZ, 0xfc, !PT ;  /* 0x0000000308037212 */ /* 0x000fe200078efcff */
[----:B------:R-:W-:Y:S06]  /*1130*/  BRA `(.L_x_21) ;  /* 0x0000000000107947 */ /* 0x000fec0003800000 */
.L_x_20:
[----:B------:R-:W-:-:S04]  /*1140*/  LOP3.LUT R3, R3, 0x80000000, RZ, 0xc0, !PT ;  /* 0x8000000003037812 */ /* 0x000fc800078ec0ff */
[----:B------:R-:W-:Y:S01]  /*1150*/  LOP3.LUT R3, R3, 0x7f800000, RZ, 0xfc, !PT ;  /* 0x7f80000003037812 */ /* 0x000fe200078efcff */
[----:B------:R-:W-:Y:S06]  /*1160*/  BRA `(.L_x_21) ;  /* 0x0000000000047947 */ /* 0x000fec0003800000 */
.L_x_19:
[----:B------:R-:W-:-:S07]  /*1170*/  LEA R3, R16, R3, 0x17 ;  /* 0x0000000310037211 */ /* 0x000fce00078eb8ff */
.L_x_21:
[----:B------:R-:W-:Y:S05]  /*1180*/  BSYNC.RECONVERGENT B2 ;  /* 0x0000000000027941 */ /* 0x000fea0003800200 */
.L_x_18:
[----:B------:R-:W-:Y:S05]  /*1190*/  BRA `(.L_x_22) ;  /* 0x0000000000207947 */ /* 0x000fea0003800000 */
.L_x_17:
[----:B------:R-:W-:-:S04]  /*11a0*/  LOP3.LUT R3, R17, 0x80000000, R8, 0x48, !PT ;  /* 0x8000000011037812 */ /* 0x000fc800078e4808 */
[----:B------:R-:W-:Y:S01]  /*11b0*/  LOP3.LUT R3, R3, 0x7f800000, RZ, 0xfc, !PT ;  /* 0x7f80000003037812 */ /* 0x000fe200078efcff */
[----:B------:R-:W-:Y:S06]  /*11c0*/  BRA `(.L_x_22) ;  /* 0x0000000000147947 */ /* 0x000fec0003800000 */
.L_x_16:
[----:B------:R-:W-:Y:S01]  /*11d0*/  LOP3.LUT R3, R17, 0x80000000, R8, 0x48, !PT ;  /* 0x8000000011037812 */ /* 0x000fe200078e4808 */
[----:B------:R-:W-:Y:S06]  /*11e0*/  BRA `(.L_x_22) ;  /* 0x00000000000c7947 */ /* 0x000fec0003800000 */
.L_x_15:
[----:B------:R-:W0:Y:S01]  /*11f0*/  MUFU.RSQ R3, -QNAN ;  /* 0xffc0000000037908 */ /* 0x000e220000001400 */
[----:B------:R-:W-:Y:S05]  /*1200*/  BRA `(.L_x_22) ;  /* 0x0000000000047947 */ /* 0x000fea0003800000 */
.L_x_14:
[----:B------:R-:W-:-:S07]  /*1210*/  FADD.FTZ R3, R8, R3 ;  /* 0x0000000308037221 */ /* 0x000fce0000010000 */
.L_x_22:
[----:B------:R-:W-:Y:S05]  /*1220*/  BSYNC.RECONVERGENT B1 ;  /* 0x0000000000017941 */ /* 0x000fea0003800200 */
.L_x_12:
[----:B------:R-:W-:-:S04]  /*1230*/  IMAD.MOV.U32 R15, RZ, RZ, 0x0 ;  /* 0x00000000ff0f7424 */ /* 0x000fc800078e00ff */
[----:B0-----:R-:W-:Y:S05]  /*1240*/  RET.REL.NODEC R14 `(_ZN3Ffr17convertNV12ToRGBPI5char3EEvPKPKhjjjPPhj) ;  /* 0xffffffec0e6c7950 */ /* 0x001fea0003c3ffff */
.L_x_23:
[----:B------:R-:W-:-:S00]  /*1250*/  BRA `(.L_x_23) ;  /* 0xfffffffc00fc7947 */ /* 0x000fc0000383ffff */
[----:B------:R-:W-:-:S00]  /*1260*/  NOP ;  /* 0x0000000000007918 */ /* 0x000fc00000000000 */
        /* <DEDUP_REMOVED lines=9> */
.L_x_24:


//--------------------- .nv.shared.reserved.0     --------------------------
	.section	.nv.shared.reserved.0,"aw",@nobits
	.weak		__nv_reservedSMEM_offset_0_alias
	.size		__nv_reservedSMEM_offset_0_alias, 0, 64
	.other		__nv_reservedSMEM_offset_0_alias,@"STO_CUDA_RESERVED_SHARED STV_DEFAULT"
__nv_reservedSMEM_offset_0_alias:
	.zero		0
	.zero		64


//--------------------- .nv.constant0._ZN3Ffr17convertNV12ToRGBPI5char3EEvPKPKhjjjPPhj --------------------------
	.section	.nv.constant0._ZN3Ffr17convertNV12ToRGBPI5char3EEvPKPKhjjjPPhj,"a",@progbits
	.sectionflags	@""
	.align	4
.nv.constant0._ZN3Ffr17convertNV12ToRGBPI5char3EEvPKPKhjjjPPhj:
	.zero		932


//--------------------- SYMBOLS --------------------------

	.type		.nv.reservedSmem.offset0,@object
	.size		.nv.reservedSmem.offset0,0x4
